	.headerflags	@"EF_CUDA_TEXMODE_UNIFIED EF_CUDA_64BIT_ADDRESS EF_CUDA_ACCELERATORS EF_CUDA_SM90 EF_CUDA_VIRTUAL_SM(EF_CUDA_SM90)"
	.elftype	@"ET_EXEC"


//--------------------- .nv.info                  --------------------------
	.section	.nv.info,"",@"SHT_CUDA_INFO"
	.align	4


	//----- nvinfo : EIATTR_REGCOUNT
	.align		4
        /*0000*/ 	.byte	0x04, 0x2f
        /*0002*/ 	.short	(.L_1 - .L_0)
	.align		4
.L_0:
        /*0004*/ 	.word	index@(triton_poi_fused_convolution_relu_1)
        /*0008*/ 	.word	0x0000000a


	//----- nvinfo : EIATTR_MIN_STACK_SIZE
	.align		4
.L_1:
        /*000c*/ 	.byte	0x04, 0x12
        /*000e*/ 	.short	(.L_3 - .L_2)
	.align		4
.L_2:
        /*0010*/ 	.word	index@(triton_poi_fused_convolution_relu_1)
        /*0014*/ 	.word	0x00000000


	//----- nvinfo : EIATTR_FRAME_SIZE
	.align		4
.L_3:
        /*0018*/ 	.byte	0x04, 0x11
        /*001a*/ 	.short	(.L_5 - .L_4)
	.align		4
.L_4:
        /*001c*/ 	.word	index@(triton_poi_fused_convolution_relu_1)
        /*0020*/ 	.word	0x00000000


	//----- nvinfo : EIATTR_MIN_STACK_SIZE
	.align		4
.L_5:
        /*0024*/ 	.byte	0x04, 0x12
        /*0026*/ 	.short	(.L_7 - .L_6)
	.align		4
.L_6:
        /*0028*/ 	.word	index@(triton_poi_fused_convolution_relu_1)
        /*002c*/ 	.word	0x00000000
.L_7:


//--------------------- .nv.info.triton_poi_fused_convolution_relu_1 --------------------------
	.section	.nv.info.triton_poi_fused_convolution_relu_1,"",@"SHT_CUDA_INFO"
	.sectionflags	@""
	.align	4


	//----- nvinfo : EIATTR_CUDA_API_VERSION
	.align		4
        /*0000*/ 	.byte	0x04, 0x37
        /*0002*/ 	.short	(.L_9 - .L_8)
.L_8:
        /*0004*/ 	.word	0x0000007c


	//----- nvinfo : EIATTR_KPARAM_INFO
	.align		4
.L_9:
        /*0008*/ 	.byte	0x04, 0x17
        /*000a*/ 	.short	(.L_11 - .L_10)
.L_10:
        /*000c*/ 	.word	0x00000000
        /*0010*/ 	.short	0x0002
        /*0012*/ 	.short	0x0010
        /*0014*/ 	.byte	0x00, 0xf0, 0x11, 0x00


	//----- nvinfo : EIATTR_KPARAM_INFO
	.align		4
.L_11:
        /*0018*/ 	.byte	0x04, 0x17
        /*001a*/ 	.short	(.L_13 - .L_12)
.L_12:
        /*001c*/ 	.word	0x00000000
        /*0020*/ 	.short	0x0001
        /*0022*/ 	.short	0x0008
        /*0024*/ 	.byte	0x00, 0xf4, 0x21, 0x00


	//----- nvinfo : EIATTR_KPARAM_INFO
	.align		4
.L_13:
        /*0028*/ 	.byte	0x04, 0x17
        /*002a*/ 	.short	(.L_15 - .L_14)
.L_14:
        /*002c*/ 	.word	0x00000000
        /*0030*/ 	.short	0x0000
        /*0032*/ 	.short	0x0000
        /*0034*/ 	.byte	0x00, 0xf4, 0x21, 0x00


	//----- nvinfo : EIATTR_SPARSE_MMA_MASK
	.align		4
.L_15:
        /*0038*/ 	.byte	0x03, 0x50
        /*003a*/ 	.short	0x0000


	//----- nvinfo : EIATTR_MAXREG_COUNT
	.align		4
        /*003c*/ 	.byte	0x03, 0x1b
        /*003e*/ 	.short	0x00ff


	//----- nvinfo : EIATTR_EXIT_INSTR_OFFSETS
	.align		4
        /*0040*/ 	.byte	0x04, 0x1c
        /*0042*/ 	.short	(.L_17 - .L_16)


	//   ....[0]....
.L_16:
        /*0044*/ 	.word	0x00000120


	//   ....[1]....
        /*0048*/ 	.word	0x00000140


	//----- nvinfo : EIATTR_REQNTID
	.align		4
.L_17:
        /*004c*/ 	.byte	0x04, 0x10
        /*004e*/ 	.short	(.L_19 - .L_18)
.L_18:
        /*0050*/ 	.word	0x00000020
        /*0054*/ 	.word	0x00000001
        /*0058*/ 	.word	0x00000001


	//----- nvinfo : EIATTR_CBANK_PARAM_SIZE
	.align		4
.L_19:
        /*005c*/ 	.byte	0x03, 0x19
        /*005e*/ 	.short	0x0014


	//----- nvinfo : EIATTR_PARAM_CBANK
	.align		4
        /*0060*/ 	.byte	0x04, 0x0a
        /*0062*/ 	.short	(.L_21 - .L_20)
	.align		4
.L_20:
        /*0064*/ 	.word	index@(.nv.constant0.triton_poi_fused_convolution_relu_1)
        /*0068*/ 	.short	0x0210
        /*006a*/ 	.short	0x0014


	//----- nvinfo : EIATTR_SW_WAR
	.align		4
.L_21:
        /*006c*/ 	.byte	0x04, 0x36
        /*006e*/ 	.short	(.L_23 - .L_22)
.L_22:
        /*0070*/ 	.word	0x00000008
.L_23:


//--------------------- .nv.callgraph             --------------------------
	.section	.nv.callgraph,"",@"SHT_CUDA_CALLGRAPH"
	.align	4
	.sectionentsize	8
	.align		4
        /*0000*/ 	.word	0x00000000
	.align		4
        /*0004*/ 	.word	0xffffffff
	.align		4
        /*0008*/ 	.word	0x00000000
	.align		4
        /*000c*/ 	.word	0xfffffffe
	.align		4
        /*0010*/ 	.word	0x00000000
	.align		4
        /*0014*/ 	.word	0xfffffffd
	.align		4
        /*0018*/ 	.word	0x00000000
	.align		4
        /*001c*/ 	.word	0xfffffffc


//--------------------- .text.triton_poi_fused_convolution_relu_1 --------------------------
	.section	.text.triton_poi_fused_convolution_relu_1,"ax",@progbits
	.align	128
        .global         triton_poi_fused_convolution_relu_1
        .type           triton_poi_fused_convolution_relu_1,@function
        .size           triton_poi_fused_convolution_relu_1,(.L_x_1 - triton_poi_fused_convolution_relu_1)
        .other          triton_poi_fused_convolution_relu_1,@"STO_CUDA_ENTRY STV_DEFAULT"
triton_poi_fused_convolution_relu_1:
.text.triton_poi_fused_convolution_relu_1:
[----:B------:R-:W0:Y:S02]  /*0000*/  LDC R1, c[0x0][0x28] ;  /* 0x00000a00ff017b82 */ /* 0x000e240000000800 */
[----:B------:R-:W1:Y:S01]  /*0010*/  S2R R6, SR_TID.X ;  /* 0x0000000000067919 */ /* 0x000e620000002100 */
[----:B------:R-:W2:Y:S01]  /*0020*/  LDC.64 R2, c[0x0][0x210] ;  /* 0x00008400ff027b82 */ /* 0x000ea20000000a00 */
[----:B------:R-:W-:Y:S01]  /*0030*/  ULDC.64 UR4, c[0x0][0x208] ;  /* 0x0000820000047ab9 */ /* 0x000fe20000000a00 */
[----:B------:R-:W3:Y:S06]  /*0040*/  S2R R7, SR_CTAID.X ;  /* 0x0000000000077919 */ /* 0x000eec0000002500 */
[----:B------:R-:W4:Y:S01]  /*0050*/  LDC.64 R4, c[0x0][0x218] ;  /* 0x00008600ff047b82 */ /* 0x000f220000000a00 */
[----:B-1----:R-:W-:Y:S01]  /*0060*/  LOP3.LUT R0, R6, 0x3, RZ, 0xc0, !PT ;  /* 0x0000000306007812 */ /* 0x002fe200078ec0ff */
[----:B----4-:R-:W4:Y:S04]  /*0070*/  LDG.E R5, desc[UR4][R4.64] ;  /* 0x0000000404057981 */ /* 0x010f28000c1e1900 */
[----:B---3--:R-:W-:-:S02]  /*0080*/  IMAD R7, R7, 0x4, R0 ;  /* 0x0000000407077824 */ /* 0x008fc400078e0200 */
[----:B------:R-:W-:Y:S02]  /*0090*/  IMAD.MOV.U32 R0, RZ, RZ, RZ ;  /* 0x000000ffff007224 */ /* 0x000fe400078e00ff */
[C---:B--2---:R-:W-:Y:S01]  /*00a0*/  IMAD.WIDE R2, R7.reuse, 0x4, R2 ;  /* 0x0000000407027825 */ /* 0x044fe200078e0202 */
[----:B------:R-:W-:-:S13]  /*00b0*/  ISETP.GE.AND P0, PT, R7, 0x4, PT ;  /* 0x000000040700780c */ /* 0x000fda0003f06270 */
[----:B------:R-:W4:Y:S01]  /*00c0*/  @!P0 LDG.E R0, desc[UR4][R2.64] ;  /* 0x0000000402008981 */ /* 0x000f22000c1e1900 */
[----:B------:R-:W-:-:S04]  /*00d0*/  LOP3.LUT P0, RZ, R6, 0x1c, RZ, 0xc0, !PT ;  /* 0x0000001c06ff7812 */ /* 0x000fc8000780c0ff */
[----:B------:R-:W-:Y:S01]  /*00e0*/  ISETP.LT.AND P0, PT, R7, 0x4, !P0 ;  /* 0x000000040700780c */ /* 0x000fe20004701270 */
[----:B----4-:R-:W-:Y:S01]  /*00f0*/  FADD R6, R5, R0 ;  /* 0x0000000005067221 */ /* 0x010fe20000000000 */
[----:B------:R-:W-:-:S04]  /*0100*/  FSETP.GEU.AND P1, PT, R0, -R5, PT ;  /* 0x800000050000720b */ /* 0x000fc80003f2e000 */
[----:B------:R-:W-:-:S07]  /*0110*/  FSEL R7, R6, RZ, P1 ;  /* 0x000000ff06077208 */ /* 0x000fce0000800000 */
[----:B------:R-:W-:Y:S05]  /*0120*/  @!P0 EXIT ;  /* 0x000000000000894d */ /* 0x000fea0003800000 */
[----:B------:R-:W-:Y:S01]  /*0130*/  STG.E desc[UR4][R2.64], R7 ;  /* 0x0000000702007986 */ /* 0x000fe2000c101904 */
[----:B------:R-:W-:Y:S05]  /*0140*/  EXIT ;  /* 0x000000000000794d */ /* 0x000fea0003800000 */
.L_x_0:
[----:B------:R-:W-:-:S00]  /*0150*/  BRA `(.L_x_0) ;  /* 0xfffffffc00fc7947 */ /* 0x000fc0000383ffff */
[----:B------:R-:W-:-:S00]  /*0160*/  NOP ;  /* 0x0000000000007918 */ /* 0x000fc00000000000 */
        /* <DEDUP_REMOVED lines=9> */
.L_x_1:


//--------------------- .nv.constant0.triton_poi_fused_convolution_relu_1 --------------------------
	.section	.nv.constant0.triton_poi_fused_convolution_relu_1,"a",@progbits
	.sectionflags	@""
	.align	4
.nv.constant0.triton_poi_fused_convolution_relu_1:
	.zero		548
